	.headerflags	@"EF_CUDA_TEXMODE_UNIFIED EF_CUDA_64BIT_ADDRESS EF_CUDA_ACCELERATORS EF_CUDA_SM90 EF_CUDA_VIRTUAL_SM(EF_CUDA_SM90)"
	.elftype	@"ET_EXEC"


//--------------------- .nv.info                  --------------------------
	.section	.nv.info,"",@"SHT_CUDA_INFO"
	.align	4


	//----- nvinfo : EIATTR_REGCOUNT
	.align		4
        /*0000*/ 	.byte	0x04, 0x2f
        /*0002*/ 	.short	(.L_1 - .L_0)
	.align		4
.L_0:
        /*0004*/ 	.word	index@(triton_poi_fused_convolution_relu_threshold_backward_24)
        /*0008*/ 	.word	0x0000000c


	//----- nvinfo : EIATTR_MIN_STACK_SIZE
	.align		4
.L_1:
        /*000c*/ 	.byte	0x04, 0x12
        /*000e*/ 	.short	(.L_3 - .L_2)
	.align		4
.L_2:
        /*0010*/ 	.word	index@(triton_poi_fused_convolution_relu_threshold_backward_24)
        /*0014*/ 	.word	0x00000000


	//----- nvinfo : EIATTR_FRAME_SIZE
	.align		4
.L_3:
        /*0018*/ 	.byte	0x04, 0x11
        /*001a*/ 	.short	(.L_5 - .L_4)
	.align		4
.L_4:
        /*001c*/ 	.word	index@(triton_poi_fused_convolution_relu_threshold_backward_24)
        /*0020*/ 	.word	0x00000000


	//----- nvinfo : EIATTR_MIN_STACK_SIZE
	.align		4
.L_5:
        /*0024*/ 	.byte	0x04, 0x12
        /*0026*/ 	.short	(.L_7 - .L_6)
	.align		4
.L_6:
        /*0028*/ 	.word	index@(triton_poi_fused_convolution_relu_threshold_backward_24)
        /*002c*/ 	.word	0x00000000
.L_7:


//--------------------- .nv.info.triton_poi_fused_convolution_relu_threshold_backward_24 --------------------------
	.section	.nv.info.triton_poi_fused_convolution_relu_threshold_backward_24,"",@"SHT_CUDA_INFO"
	.sectionflags	@""
	.align	4


	//----- nvinfo : EIATTR_CUDA_API_VERSION
	.align		4
        /*0000*/ 	.byte	0x04, 0x37
        /*0002*/ 	.short	(.L_9 - .L_8)
.L_8:
        /*0004*/ 	.word	0x0000007c


	//----- nvinfo : EIATTR_KPARAM_INFO
	.align		4
.L_9:
        /*0008*/ 	.byte	0x04, 0x17
        /*000a*/ 	.short	(.L_11 - .L_10)
.L_10:
        /*000c*/ 	.word	0x00000000
        /*0010*/ 	.short	0x0003
        /*0012*/ 	.short	0x0018
        /*0014*/ 	.byte	0x00, 0xf0, 0x11, 0x00


	//----- nvinfo : EIATTR_KPARAM_INFO
	.align		4
.L_11:
        /*0018*/ 	.byte	0x04, 0x17
        /*001a*/ 	.short	(.L_13 - .L_12)
.L_12:
        /*001c*/ 	.word	0x00000000
        /*0020*/ 	.short	0x0002
        /*0022*/ 	.short	0x0010
        /*0024*/ 	.byte	0x00, 0xf4, 0x21, 0x00


	//----- nvinfo : EIATTR_KPARAM_INFO
	.align		4
.L_13:
        /*0028*/ 	.byte	0x04, 0x17
        /*002a*/ 	.short	(.L_15 - .L_14)
.L_14:
        /*002c*/ 	.word	0x00000000
        /*0030*/ 	.short	0x0001
        /*0032*/ 	.short	0x0008
        /*0034*/ 	.byte	0x00, 0xf4, 0x21, 0x00


	//----- nvinfo : EIATTR_KPARAM_INFO
	.align		4
.L_15:
        /*0038*/ 	.byte	0x04, 0x17
        /*003a*/ 	.short	(.L_17 - .L_16)
.L_16:
        /*003c*/ 	.word	0x00000000
        /*0040*/ 	.short	0x0000
        /*0042*/ 	.short	0x0000
        /*0044*/ 	.byte	0x00, 0xf4, 0x21, 0x00


	//----- nvinfo : EIATTR_SPARSE_MMA_MASK
	.align		4
.L_17:
        /*0048*/ 	.byte	0x03, 0x50
        /*004a*/ 	.short	0x0000


	//----- nvinfo : EIATTR_MAXREG_COUNT
	.align		4
        /*004c*/ 	.byte	0x03, 0x1b
        /*004e*/ 	.short	0x00ff


	//----- nvinfo : EIATTR_EXIT_INSTR_OFFSETS
	.align		4
        /*0050*/ 	.byte	0x04, 0x1c
        /*0052*/ 	.short	(.L_19 - .L_18)


	//   ....[0]....
.L_18:
        /*0054*/ 	.word	0x000001a0


	//----- nvinfo : EIATTR_REQNTID
	.align		4
.L_19:
        /*0058*/ 	.byte	0x04, 0x10
        /*005a*/ 	.short	(.L_21 - .L_20)
.L_20:
        /*005c*/ 	.word	0x00000080
        /*0060*/ 	.word	0x00000001
        /*0064*/ 	.word	0x00000001


	//----- nvinfo : EIATTR_CBANK_PARAM_SIZE
	.align		4
.L_21:
        /*0068*/ 	.byte	0x03, 0x19
        /*006a*/ 	.short	0x001c


	//----- nvinfo : EIATTR_PARAM_CBANK
	.align		4
        /*006c*/ 	.byte	0x04, 0x0a
        /*006e*/ 	.short	(.L_23 - .L_22)
	.align		4
.L_22:
        /*0070*/ 	.word	index@(.nv.constant0.triton_poi_fused_convolution_relu_threshold_backward_24)
        /*0074*/ 	.short	0x0210
        /*0076*/ 	.short	0x001c


	//----- nvinfo : EIATTR_SW_WAR
	.align		4
.L_23:
        /*0078*/ 	.byte	0x04, 0x36
        /*007a*/ 	.short	(.L_25 - .L_24)
.L_24:
        /*007c*/ 	.word	0x00000008
.L_25:


//--------------------- .nv.callgraph             --------------------------
	.section	.nv.callgraph,"",@"SHT_CUDA_CALLGRAPH"
	.align	4
	.sectionentsize	8
	.align		4
        /*0000*/ 	.word	0x00000000
	.align		4
        /*0004*/ 	.word	0xffffffff
	.align		4
        /*0008*/ 	.word	0x00000000
	.align		4
        /*000c*/ 	.word	0xfffffffe
	.align		4
        /*0010*/ 	.word	0x00000000
	.align		4
        /*0014*/ 	.word	0xfffffffd
	.align		4
        /*0018*/ 	.word	0x00000000
	.align		4
        /*001c*/ 	.word	0xfffffffc


//--------------------- .text.triton_poi_fused_convolution_relu_threshold_backward_24 --------------------------
	.section	.text.triton_poi_fused_convolution_relu_threshold_backward_24,"ax",@progbits
	.align	128
        .global         triton_poi_fused_convolution_relu_threshold_backward_24
        .type           triton_poi_fused_convolution_relu_threshold_backward_24,@function
        .size           triton_poi_fused_convolution_relu_threshold_backward_24,(.L_x_1 - triton_poi_fused_convolution_relu_threshold_backward_24)
        .other          triton_poi_fused_convolution_relu_threshold_backward_24,@"STO_CUDA_ENTRY STV_DEFAULT"
triton_poi_fused_convolution_relu_threshold_backward_24:
.text.triton_poi_fused_convolution_relu_threshold_backward_24:
[----:B------:R-:W-:Y:S01]  /*0000*/  LDC R1, c[0x0][0x28] ;  /* 0x00000a00ff017b82 */ /* 0x000fe20000000800 */
[----:B------:R-:W1:Y:S07]  /*0010*/  S2R R0, SR_TID.X ;  /* 0x0000000000007919 */ /* 0x000e6e0000002100 */
[----:B------:R-:W2:Y:S01]  /*0020*/  LDC.64 R2, c[0x0][0x210] ;  /* 0x00008400ff027b82 */ /* 0x000ea20000000a00 */
[----:B------:R-:W-:Y:S01]  /*0030*/  ULDC.64 UR4, c[0x0][0x208] ;  /* 0x0000820000047ab9 */ /* 0x000fe20000000a00 */
[----:B------:R-:W-:Y:S01]  /*0040*/  ULDC.64 UR6, c[0x0][0x220] ;  /* 0x0000880000067ab9 */ /* 0x000fe20000000a00 */
[----:B------:R-:W3:Y:S05]  /*0050*/  S2R R7, SR_CTAID.X ;  /* 0x0000000000077919 */ /* 0x000eea0000002500 */
[----:B------:R-:W4:Y:S01]  /*0060*/  LDC.64 R4, c[0x0][0x218] ;  /* 0x00008600ff047b82 */ /* 0x000f220000000a00 */
[----:B-1----:R-:W-:-:S02]  /*0070*/  LOP3.LUT R0, R0, 0x7f, RZ, 0xc0, !PT ;  /* 0x0000007f00007812 */ /* 0x002fc400078ec0ff */
[----:B---3--:R-:W-:-:S03]  /*0080*/  SHF.R.S32.HI R6, RZ, 0x18, R7 ;  /* 0x00000018ff067819 */ /* 0x008fc60000011407 */
[----:B------:R-:W-:Y:S01]  /*0090*/  IMAD R7, R7, 0x80, R0 ;  /* 0x0000008007077824 */ /* 0x000fe200078e0200 */
[----:B------:R-:W-:-:S03]  /*00a0*/  SGXT R0, R6, 0x1 ;  /* 0x000000010600781a */ /* 0x000fc60000000200 */
[----:B--2---:R-:W-:Y:S01]  /*00b0*/  IMAD.WIDE R2, R7, 0x4, R2 ;  /* 0x0000000407027825 */ /* 0x004fe200078e0202 */
[----:B------:R-:W-:-:S05]  /*00c0*/  LEA.HI R0, R0, R7, RZ, 0x6 ;  /* 0x0000000700007211 */ /* 0x000fca00078f30ff */
[----:B------:R-:W2:Y:S01]  /*00d0*/  LDG.E R2, desc[UR4][R2.64] ;  /* 0x0000000402027981 */ /* 0x000ea2000c1e1900 */
[----:B------:R-:W-:-:S05]  /*00e0*/  LOP3.LUT R0, R0, 0xffffffc0, RZ, 0xc0, !PT ;  /* 0xffffffc000007812 */ /* 0x000fca00078ec0ff */
[----:B------:R-:W-:-:S04]  /*00f0*/  IMAD.IADD R9, R7, 0x1, -R0 ;  /* 0x0000000107097824 */ /* 0x000fc800078e0a00 */
[----:B----4-:R-:W-:-:S06]  /*0100*/  IMAD.WIDE R4, R9, 0x4, R4 ;  /* 0x0000000409047825 */ /* 0x010fcc00078e0204 */
[----:B------:R-:W2:Y:S01]  /*0110*/  LDG.E.EL R5, desc[UR4][R4.64] ;  /* 0x0000000404057981 */ /* 0x000ea2000c2e1900 */
[----:B------:R-:W-:-:S04]  /*0120*/  IADD3 R6, P1, R7, UR6, RZ ;  /* 0x0000000607067c10 */ /* 0x000fc8000ff3e0ff */
[----:B------:R-:W-:Y:S01]  /*0130*/  LEA.HI.X.SX32 R7, R7, UR7, 0x1, P1 ;  /* 0x0000000707077c11 */ /* 0x000fe200088f0eff */
[C---:B--2---:R-:W-:Y:S01]  /*0140*/  FADD R0, R2.reuse, R5 ;  /* 0x0000000502007221 */ /* 0x044fe20000000000 */
[----:B------:R-:W-:-:S04]  /*0150*/  FSETP.GEU.AND P0, PT, R2, -R5, PT ;  /* 0x800000050200720b */ /* 0x000fc80003f0e000 */
[----:B------:R-:W-:-:S04]  /*0160*/  FSEL R0, R0, RZ, P0 ;  /* 0x000000ff00007208 */ /* 0x000fc80000000000 */
[----:B------:R-:W-:-:S04]  /*0170*/  FSETP.GTU.AND P0, PT, R0, RZ, PT ;  /* 0x000000ff0000720b */ /* 0x000fc80003f0c000 */
[----:B------:R-:W-:-:S05]  /*0180*/  SEL R9, RZ, 0x1, P0 ;  /* 0x00000001ff097807 */ /* 0x000fca0000000000 */
[----:B------:R-:W-:Y:S01]  /*0190*/  STG.E.U8 desc[UR4][R6.64], R9 ;  /* 0x0000000906007986 */ /* 0x000fe2000c101104 */
[----:B------:R-:W-:Y:S05]  /*01a0*/  EXIT ;  /* 0x000000000000794d */ /* 0x000fea0003800000 */
.L_x_0:
[----:B------:R-:W-:-:S00]  /*01b0*/  BRA `(.L_x_0) ;  /* 0xfffffffc00fc7947 */ /* 0x000fc0000383ffff */
[----:B------:R-:W-:-:S00]  /*01c0*/  NOP ;  /* 0x0000000000007918 */ /* 0x000fc00000000000 */
        /* <DEDUP_REMOVED lines=11> */
.L_x_1:


//--------------------- .nv.constant0.triton_poi_fused_convolution_relu_threshold_backward_24 --------------------------
	.section	.nv.constant0.triton_poi_fused_convolution_relu_threshold_backward_24,"a",@progbits
	.sectionflags	@""
	.align	4
.nv.constant0.triton_poi_fused_convolution_relu_threshold_backward_24:
	.zero		556
